	.headerflags	@"EF_CUDA_TEXMODE_UNIFIED EF_CUDA_64BIT_ADDRESS EF_CUDA_ACCELERATORS EF_CUDA_SM90 EF_CUDA_VIRTUAL_SM(EF_CUDA_SM90)"
	.elftype	@"ET_EXEC"


//--------------------- .nv.info                  --------------------------
	.section	.nv.info,"",@"SHT_CUDA_INFO"
	.align	4


	//----- nvinfo : EIATTR_REGCOUNT
	.align		4
        /*0000*/ 	.byte	0x04, 0x2f
        /*0002*/ 	.short	(.L_1 - .L_0)
	.align		4
.L_0:
        /*0004*/ 	.word	index@(triton_poi_fused_exp_0)
        /*0008*/ 	.word	0x0000000a


	//----- nvinfo : EIATTR_MIN_STACK_SIZE
	.align		4
.L_1:
        /*000c*/ 	.byte	0x04, 0x12
        /*000e*/ 	.short	(.L_3 - .L_2)
	.align		4
.L_2:
        /*0010*/ 	.word	index@(triton_poi_fused_exp_0)
        /*0014*/ 	.word	0x00000000


	//----- nvinfo : EIATTR_FRAME_SIZE
	.align		4
.L_3:
        /*0018*/ 	.byte	0x04, 0x11
        /*001a*/ 	.short	(.L_5 - .L_4)
	.align		4
.L_4:
        /*001c*/ 	.word	index@(triton_poi_fused_exp_0)
        /*0020*/ 	.word	0x00000000


	//----- nvinfo : EIATTR_MIN_STACK_SIZE
	.align		4
.L_5:
        /*0024*/ 	.byte	0x04, 0x12
        /*0026*/ 	.short	(.L_7 - .L_6)
	.align		4
.L_6:
        /*0028*/ 	.word	index@(triton_poi_fused_exp_0)
        /*002c*/ 	.word	0x00000000
.L_7:


//--------------------- .nv.info.triton_poi_fused_exp_0 --------------------------
	.section	.nv.info.triton_poi_fused_exp_0,"",@"SHT_CUDA_INFO"
	.sectionflags	@""
	.align	4


	//----- nvinfo : EIATTR_CUDA_API_VERSION
	.align		4
        /*0000*/ 	.byte	0x04, 0x37
        /*0002*/ 	.short	(.L_9 - .L_8)
.L_8:
        /*0004*/ 	.word	0x0000007c


	//----- nvinfo : EIATTR_KPARAM_INFO
	.align		4
.L_9:
        /*0008*/ 	.byte	0x04, 0x17
        /*000a*/ 	.short	(.L_11 - .L_10)
.L_10:
        /*000c*/ 	.word	0x00000000
        /*0010*/ 	.short	0x0002
        /*0012*/ 	.short	0x0010
        /*0014*/ 	.byte	0x00, 0xf0, 0x11, 0x00


	//----- nvinfo : EIATTR_KPARAM_INFO
	.align		4
.L_11:
        /*0018*/ 	.byte	0x04, 0x17
        /*001a*/ 	.short	(.L_13 - .L_12)
.L_12:
        /*001c*/ 	.word	0x00000000
        /*0020*/ 	.short	0x0001
        /*0022*/ 	.short	0x0008
        /*0024*/ 	.byte	0x00, 0xf4, 0x21, 0x00


	//----- nvinfo : EIATTR_KPARAM_INFO
	.align		4
.L_13:
        /*0028*/ 	.byte	0x04, 0x17
        /*002a*/ 	.short	(.L_15 - .L_14)
.L_14:
        /*002c*/ 	.word	0x00000000
        /*0030*/ 	.short	0x0000
        /*0032*/ 	.short	0x0000
        /*0034*/ 	.byte	0x00, 0xf4, 0x21, 0x00


	//----- nvinfo : EIATTR_SPARSE_MMA_MASK
	.align		4
.L_15:
        /*0038*/ 	.byte	0x03, 0x50
        /*003a*/ 	.short	0x0000


	//----- nvinfo : EIATTR_MAXREG_COUNT
	.align		4
        /*003c*/ 	.byte	0x03, 0x1b
        /*003e*/ 	.short	0x00ff


	//----- nvinfo : EIATTR_EXIT_INSTR_OFFSETS
	.align		4
        /*0040*/ 	.byte	0x04, 0x1c
        /*0042*/ 	.short	(.L_17 - .L_16)


	//   ....[0]....
.L_16:
        /*0044*/ 	.word	0x000001b0


	//   ....[1]....
        /*0048*/ 	.word	0x000001d0


	//----- nvinfo : EIATTR_REQNTID
	.align		4
.L_17:
        /*004c*/ 	.byte	0x04, 0x10
        /*004e*/ 	.short	(.L_19 - .L_18)
.L_18:
        /*0050*/ 	.word	0x00000080
        /*0054*/ 	.word	0x00000001
        /*0058*/ 	.word	0x00000001


	//----- nvinfo : EIATTR_CRS_STACK_SIZE
	.align		4
.L_19:
        /*005c*/ 	.byte	0x04, 0x1e
        /*005e*/ 	.short	(.L_21 - .L_20)
.L_20:
        /*0060*/ 	.word	0x00000000


	//----- nvinfo : EIATTR_CBANK_PARAM_SIZE
	.align		4
.L_21:
        /*0064*/ 	.byte	0x03, 0x19
        /*0066*/ 	.short	0x0014


	//----- nvinfo : EIATTR_PARAM_CBANK
	.align		4
        /*0068*/ 	.byte	0x04, 0x0a
        /*006a*/ 	.short	(.L_23 - .L_22)
	.align		4
.L_22:
        /*006c*/ 	.word	index@(.nv.constant0.triton_poi_fused_exp_0)
        /*0070*/ 	.short	0x0210
        /*0072*/ 	.short	0x0014


	//----- nvinfo : EIATTR_SW_WAR
	.align		4
.L_23:
        /*0074*/ 	.byte	0x04, 0x36
        /*0076*/ 	.short	(.L_25 - .L_24)
.L_24:
        /*0078*/ 	.word	0x00000008
.L_25:


//--------------------- .nv.callgraph             --------------------------
	.section	.nv.callgraph,"",@"SHT_CUDA_CALLGRAPH"
	.align	4
	.sectionentsize	8
	.align		4
        /*0000*/ 	.word	0x00000000
	.align		4
        /*0004*/ 	.word	0xffffffff
	.align		4
        /*0008*/ 	.word	0x00000000
	.align		4
        /*000c*/ 	.word	0xfffffffe
	.align		4
        /*0010*/ 	.word	0x00000000
	.align		4
        /*0014*/ 	.word	0xfffffffd
	.align		4
        /*0018*/ 	.word	0x00000000
	.align		4
        /*001c*/ 	.word	0xfffffffc


//--------------------- .text.triton_poi_fused_exp_0 --------------------------
	.section	.text.triton_poi_fused_exp_0,"ax",@progbits
	.align	128
        .global         triton_poi_fused_exp_0
        .type           triton_poi_fused_exp_0,@function
        .size           triton_poi_fused_exp_0,(.L_x_3 - triton_poi_fused_exp_0)
        .other          triton_poi_fused_exp_0,@"STO_CUDA_ENTRY STV_DEFAULT"
triton_poi_fused_exp_0:
.text.triton_poi_fused_exp_0:
[----:B------:R-:W0:Y:S02]  /*0000*/  LDC R1, c[0x0][0x28] ;  /* 0x00000a00ff017b82 */ /* 0x000e240000000800 */
[----:B------:R-:W1:Y:S01]  /*0010*/  S2R R0, SR_TID.X ;  /* 0x0000000000007919 */ /* 0x000e620000002100 */
[----:B------:R-:W-:Y:S01]  /*0020*/  ULDC.64 UR4, c[0x0][0x208] ;  /* 0x0000820000047ab9 */ /* 0x000fe20000000a00 */
[----:B------:R-:W-:Y:S01]  /*0030*/  BSSY B0, `(.L_x_0) ;  /* 0x000000b000007945 */ /* 0x000fe20003800000 */
[----:B------:R-:W-:Y:S01]  /*0040*/  CS2R R2, SRZ ;  /* 0x0000000000027805 */ /* 0x000fe2000001ff00 */
[----:B------:R-:W2:Y:S01]  /*0050*/  S2R R5, SR_CTAID.X ;  /* 0x0000000000057919 */ /* 0x000ea20000002500 */
[----:B-1----:R-:W-:-:S04]  /*0060*/  SHF.L.U32 R0, R0, 0x1, RZ ;  /* 0x0000000100007819 */ /* 0x002fc800000006ff */
[----:B------:R-:W-:-:S04]  /*0070*/  LOP3.LUT R0, R0, 0xfe, RZ, 0xc0, !PT ;  /* 0x000000fe00007812 */ /* 0x000fc800078ec0ff */
[----:B--2---:R-:W-:-:S04]  /*0080*/  LEA R5, R5, R0, 0x8 ;  /* 0x0000000005057211 */ /* 0x004fc800078e40ff */
[----:B------:R-:W-:-:S13]  /*0090*/  ISETP.GE.AND P2, PT, R5, 0x100, PT ;  /* 0x000001000500780c */ /* 0x000fda0003f46270 */
[----:B------:R-:W-:Y:S05]  /*00a0*/  @P2 BRA `(.L_x_1) ;  /* 0x00000000000c2947 */ /* 0x000fea0003800000 */
[----:B------:R-:W1:Y:S02]  /*00b0*/  LDC.64 R2, c[0x0][0x210] ;  /* 0x00008400ff027b82 */ /* 0x000e640000000a00 */
[----:B-1----:R-:W-:-:S06]  /*00c0*/  IMAD.WIDE R2, R5, 0x4, R2 ;  /* 0x0000000405027825 */ /* 0x002fcc00078e0202 */
[----:B------:R-:W5:Y:S02]  /*00d0*/  LDG.E.64 R2, desc[UR4][R2.64] ;  /* 0x0000000402027981 */ /* 0x000f64000c1e1b00 */
.L_x_1:
[----:B------:R-:W-:Y:S05]  /*00e0*/  BSYNC B0 ;  /* 0x0000000000007941 */ /* 0x000fea0003800000 */
.L_x_0:
[----:B-----5:R-:W-:Y:S01]  /*00f0*/  FMUL R0, R2, 1.4426950216293334961 ;  /* 0x3fb8aa3b02007820 */ /* 0x020fe20000400000 */
[----:B------:R-:W-:Y:S02]  /*0100*/  FMUL R4, R3, 1.4426950216293334961 ;  /* 0x3fb8aa3b03047820 */ /* 0x000fe40000400000 */
[----:B------:R-:W1:Y:S02]  /*0110*/  LDC.64 R2, c[0x0][0x218] ;  /* 0x00008600ff027b82 */ /* 0x000e640000000a00 */
[----:B------:R-:W-:Y:S02]  /*0120*/  FSETP.GEU.AND P0, PT, R0, -126, PT ;  /* 0xc2fc00000000780b */ /* 0x000fe40003f0e000 */
[----:B------:R-:W-:-:S11]  /*0130*/  FSETP.GEU.AND P1, PT, R4, -126, PT ;  /* 0xc2fc00000400780b */ /* 0x000fd60003f2e000 */
[----:B------:R-:W-:Y:S02]  /*0140*/  @!P0 FMUL R0, R0, 0.5 ;  /* 0x3f00000000008820 */ /* 0x000fe40000400000 */
[----:B------:R-:W-:Y:S02]  /*0150*/  @!P1 FMUL R4, R4, 0.5 ;  /* 0x3f00000004049820 */ /* 0x000fe40000400000 */
[----:B------:R-:W2:Y:S01]  /*0160*/  MUFU.EX2 R6, R0 ;  /* 0x0000000000067308 */ /* 0x000ea20000000800 */
[----:B-1----:R-:W-:-:S07]  /*0170*/  IMAD.WIDE R2, R5, 0x4, R2 ;  /* 0x0000000405027825 */ /* 0x002fce00078e0202 */
[----:B------:R-:W1:Y:S01]  /*0180*/  MUFU.EX2 R7, R4 ;  /* 0x0000000400077308 */ /* 0x000e620000000800 */
[----:B--2---:R-:W-:Y:S01]  /*0190*/  @!P0 FMUL R6, R6, R6 ;  /* 0x0000000606068220 */ /* 0x004fe20000400000 */
[----:B-1----:R-:W-:Y:S01]  /*01a0*/  @!P1 FMUL R7, R7, R7 ;  /* 0x0000000707079220 */ /* 0x002fe20000400000 */
[----:B------:R-:W-:Y:S06]  /*01b0*/  @P2 EXIT ;  /* 0x000000000000294d */ /* 0x000fec0003800000 */
[----:B------:R-:W-:Y:S01]  /*01c0*/  STG.E.64 desc[UR4][R2.64], R6 ;  /* 0x0000000602007986 */ /* 0x000fe2000c101b04 */
[----:B------:R-:W-:Y:S05]  /*01d0*/  EXIT ;  /* 0x000000000000794d */ /* 0x000fea0003800000 */
.L_x_2:
[----:B------:R-:W-:-:S00]  /*01e0*/  BRA `(.L_x_2) ;  /* 0xfffffffc00fc7947 */ /* 0x000fc0000383ffff */
[----:B------:R-:W-:-:S00]  /*01f0*/  NOP ;  /* 0x0000000000007918 */ /* 0x000fc00000000000 */
        /* <DEDUP_REMOVED lines=8> */
.L_x_3:


//--------------------- .nv.constant0.triton_poi_fused_exp_0 --------------------------
	.section	.nv.constant0.triton_poi_fused_exp_0,"a",@progbits
	.sectionflags	@""
	.align	4
.nv.constant0.triton_poi_fused_exp_0:
	.zero		548
